//
// Generated by NVIDIA NVVM Compiler
//
// Compiler Build ID: CL-36424714
// Cuda compilation tools, release 13.0, V13.0.88
// Based on NVVM 20.0.0
//

.version 9.0
.target sm_100
.address_size 64

	// .globl	_Z5saxpyiiPiS_

.visible .entry _Z5saxpyiiPiS_(
	.param .u32 _Z5saxpyiiPiS__param_0,
	.param .u32 _Z5saxpyiiPiS__param_1,
	.param .u64 .ptr .align 1 _Z5saxpyiiPiS__param_2,
	.param .u64 .ptr .align 1 _Z5saxpyiiPiS__param_3
)
{
	.reg .b32 	%r<6>;
	.reg .b64 	%rd<5>;

	ld.param.u64 	%rd1, [_Z5saxpyiiPiS__param_3];
	cvta.to.global.u64 	%rd2, %rd1;
	mov.u32 	%r1, %ctaid.x;
	mov.u32 	%r2, %ntid.x;
	mov.u32 	%r3, %tid.x;
	mad.lo.s32 	%r4, %r1, %r2, %r3;
	mul.wide.s32 	%rd3, %r4, 4;
	add.s64 	%rd4, %rd2, %rd3;
	mov.b32 	%r5, 10;
	st.global.u32 	[%rd4], %r5;
	ret;

}


// ===== COMPILED SASS (sm_100) =====

	.target	sm_100

	.elftype	@"ET_EXEC"


//--------------------- .note.nv.tkinfo           --------------------------
	.section	.note.nv.tkinfo,"",@"SHT_NOTE"
	.sectionflags	@"SHF_NOTE_NV_TKINFO"
	.tkinfo
        /*0018*/ 	.word	0x00000002
        /*0030*/ 	.string	""
        /*0030*/ 	.string	"ptxas"
        /*0030*/ 	.string	"Cuda compilation tools, release 13.0, V13.0.88"
        /*0030*/ 	.string	"Build cuda_13.0.r13.0/compiler.36424714_0"
        /*0030*/ 	.string	"-arch sm_100 -m 64 "



//--------------------- .note.nv.cuinfo           --------------------------
	.section	.note.nv.cuinfo,"",@"SHT_NOTE"
	.sectionflags	@"SHF_NOTE_NV_CUINFO"
        /*0018*/ 	.short	0x0002
        /*001a*/ 	.short	0x0064
        /*001c*/ 	.short	0x0082
	.zero		2


//--------------------- .nv.info                  --------------------------
	.section	.nv.info,"",@"SHT_CUDA_INFO"
	.align	4


	//----- nvinfo : EIATTR_REGCOUNT
	.align		4
        /*0000*/ 	.byte	0x04, 0x2f
        /*0002*/ 	.short	(.L_1 - .L_0)
	.align		4
.L_0:
        /*0004*/ 	.word	index@(_Z5saxpyiiPiS_)
        /*0008*/ 	.word	0x0000000a


	//----- nvinfo : EIATTR_FRAME_SIZE
	.align		4
.L_1:
        /*000c*/ 	.byte	0x04, 0x11
        /*000e*/ 	.short	(.L_3 - .L_2)
	.align		4
.L_2:
        /*0010*/ 	.word	index@(_Z5saxpyiiPiS_)
        /*0014*/ 	.word	0x00000000


	//----- nvinfo : EIATTR_MIN_STACK_SIZE
	.align		4
.L_3:
        /*0018*/ 	.byte	0x04, 0x12
        /*001a*/ 	.short	(.L_5 - .L_4)
	.align		4
.L_4:
        /*001c*/ 	.word	index@(_Z5saxpyiiPiS_)
        /*0020*/ 	.word	0x00000000
.L_5:


//--------------------- .nv.compat                --------------------------
	.section	.nv.compat,"",@"SHT_CUDA_COMPAT_INFO"
	.align	4
        /*0000*/ 	.byte	0x02, 0x09, 0x00, 0x00, 0x02, 0x02, 0x01, 0x00, 0x02, 0x05, 0x05, 0x00, 0x03, 0x07, 0x01, 0x01
        /*0010*/ 	.byte	0x02, 0x03, 0x00, 0x00, 0x02, 0x06, 0x01, 0x00, 0x04, 0x0b, 0x08, 0x00, 0x09, 0x00, 0x00, 0x00
        /*0020*/ 	.byte	0x00, 0x00, 0x00, 0x00


//--------------------- .nv.info._Z5saxpyiiPiS_   --------------------------
	.section	.nv.info._Z5saxpyiiPiS_,"",@"SHT_CUDA_INFO"
	.sectionflags	@""
	.align	4


	//----- nvinfo : EIATTR_CUDA_API_VERSION
	.align		4
        /*0000*/ 	.byte	0x04, 0x37
        /*0002*/ 	.short	(.L_7 - .L_6)
.L_6:
        /*0004*/ 	.word	0x00000082


	//----- nvinfo : EIATTR_KPARAM_INFO
	.align		4
.L_7:
        /*0008*/ 	.byte	0x04, 0x17
        /*000a*/ 	.short	(.L_9 - .L_8)
.L_8:
        /*000c*/ 	.word	0x00000000
        /*0010*/ 	.short	0x0003
        /*0012*/ 	.short	0x0010
        /*0014*/ 	.byte	0x00, 0xf5, 0x21, 0x00


	//----- nvinfo : EIATTR_KPARAM_INFO
	.align		4
.L_9:
        /*0018*/ 	.byte	0x04, 0x17
        /*001a*/ 	.short	(.L_11 - .L_10)
.L_10:
        /*001c*/ 	.word	0x00000000
        /*0020*/ 	.short	0x0002
        /*0022*/ 	.short	0x0008
        /*0024*/ 	.byte	0x00, 0xf5, 0x21, 0x00


	//----- nvinfo : EIATTR_KPARAM_INFO
	.align		4
.L_11:
        /*0028*/ 	.byte	0x04, 0x17
        /*002a*/ 	.short	(.L_13 - .L_12)
.L_12:
        /*002c*/ 	.word	0x00000000
        /*0030*/ 	.short	0x0001
        /*0032*/ 	.short	0x0004
        /*0034*/ 	.byte	0x00, 0xf0, 0x11, 0x00


	//----- nvinfo : EIATTR_KPARAM_INFO
	.align		4
.L_13:
        /*0038*/ 	.byte	0x04, 0x17
        /*003a*/ 	.short	(.L_15 - .L_14)
.L_14:
        /*003c*/ 	.word	0x00000000
        /*0040*/ 	.short	0x0000
        /*0042*/ 	.short	0x0000
        /*0044*/ 	.byte	0x00, 0xf0, 0x11, 0x00


	//----- nvinfo : EIATTR_SPARSE_MMA_MASK
	.align		4
.L_15:
        /*0048*/ 	.byte	0x03, 0x50
        /*004a*/ 	.short	0x0000


	//----- nvinfo : EIATTR_MAXREG_COUNT
	.align		4
        /*004c*/ 	.byte	0x03, 0x1b
        /*004e*/ 	.short	0x00ff


	//----- nvinfo : EIATTR_MERCURY_ISA_VERSION
	.align		4
        /*0050*/ 	.byte	0x03, 0x5f
        /*0052*/ 	.short	0x0101


	//----- nvinfo : EIATTR_VRC_CTA_INIT_COUNT
	.align		4
        /*0054*/ 	.byte	0x02, 0x4a
	.zero		1
	.zero		1


	//----- nvinfo : EIATTR_EXIT_INSTR_OFFSETS
	.align		4
        /*0058*/ 	.byte	0x04, 0x1c
        /*005a*/ 	.short	(.L_17 - .L_16)


	//   ....[0]....
.L_16:
        /*005c*/ 	.word	0x000000a0


	//----- nvinfo : EIATTR_CBANK_PARAM_SIZE
	.align		4
.L_17:
        /*0060*/ 	.byte	0x03, 0x19
        /*0062*/ 	.short	0x0018


	//----- nvinfo : EIATTR_PARAM_CBANK
	.align		4
        /*0064*/ 	.byte	0x04, 0x0a
        /*0066*/ 	.short	(.L_19 - .L_18)
	.align		4
.L_18:
        /*0068*/ 	.word	index@(.nv.constant0._Z5saxpyiiPiS_)
        /*006c*/ 	.short	0x0380
        /*006e*/ 	.short	0x0018


	//----- nvinfo : EIATTR_SW_WAR
	.align		4
.L_19:
        /*0070*/ 	.byte	0x04, 0x36
        /*0072*/ 	.short	(.L_21 - .L_20)
.L_20:
        /*0074*/ 	.word	0x00000008
.L_21:


//--------------------- .nv.callgraph             --------------------------
	.section	.nv.callgraph,"",@"SHT_CUDA_CALLGRAPH"
	.align	4
	.sectionentsize	8
	.align		4
        /*0000*/ 	.word	0x00000000
	.align		4
        /*0004*/ 	.word	0xffffffff
	.align		4
        /*0008*/ 	.word	0x00000000
	.align		4
        /*000c*/ 	.word	0xfffffffe
	.align		4
        /*0010*/ 	.word	0x00000000
	.align		4
        /*0014*/ 	.word	0xfffffffd
	.align		4
        /*0018*/ 	.word	0x00000000
	.align		4
        /*001c*/ 	.word	0xfffffffc


//--------------------- .text._Z5saxpyiiPiS_      --------------------------
	.section	.text._Z5saxpyiiPiS_,"ax",@progbits
	.align	128
        .global         _Z5saxpyiiPiS_
        .type           _Z5saxpyiiPiS_,@function
        .size           _Z5saxpyiiPiS_,(.L_x_1 - _Z5saxpyiiPiS_)
        .other          _Z5saxpyiiPiS_,@"STO_CUDA_ENTRY STV_DEFAULT"
_Z5saxpyiiPiS_:
.text._Z5saxpyiiPiS_:
[----:B------:R-:W-:Y:S01]  /*0000*/  LDC R1, c[0x0][0x37c] ;  /* 0x0000df00ff017b82 */ /* 0x000fe20000000800 */
[----:B------:R-:W0:Y:S07]  /*0010*/  S2R R0, SR_TID.X ;  /* 0x0000000000007919 */ /* 0x000e2e0000002100 */
[----:B------:R-:W0:Y:S01]  /*0020*/  S2UR UR6, SR_CTAID.X ;  /* 0x00000000000679c3 */ /* 0x000e220000002500 */
[----:B------:R-:W1:Y:S01]  /*0030*/  LDCU.64 UR4, c[0x0][0x358] ;  /* 0x00006b00ff0477ac */ /* 0x000e620008000a00 */
[----:B------:R-:W-:-:S06]  /*0040*/  HFMA2 R7, -RZ, RZ, 0, 5.9604644775390625e-07 ;  /* 0x0000000aff077431 */ /* 0x000fcc00000001ff */
[----:B------:R-:W0:Y:S08]  /*0050*/  LDC R5, c[0x0][0x360] ;  /* 0x0000d800ff057b82 */ /* 0x000e300000000800 */
[----:B------:R-:W2:Y:S01]  /*0060*/  LDC.64 R2, c[0x0][0x390] ;  /* 0x0000e400ff027b82 */ /* 0x000ea20000000a00 */
[----:B0-----:R-:W-:-:S04]  /*0070*/  IMAD R5, R5, UR6, R0 ;  /* 0x0000000605057c24 */ /* 0x001fc8000f8e0200 */
[----:B--2---:R-:W-:-:S05]  /*0080*/  IMAD.WIDE R2, R5, 0x4, R2 ;  /* 0x0000000405027825 */ /* 0x004fca00078e0202 */
[----:B-1----:R-:W-:Y:S01]  /*0090*/  STG.E desc[UR4][R2.64], R7 ;  /* 0x0000000702007986 */ /* 0x002fe2000c101904 */
[----:B------:R-:W-:Y:S05]  /*00a0*/  EXIT ;  /* 0x000000000000794d */ /* 0x000fea0003800000 */
.L_x_0:
[----:B------:R-:W-:-:S00]  /*00b0*/  BRA `(.L_x_0) ;  /* 0xfffffffc00fc7947 */ /* 0x000fc0000383ffff */
[----:B------:R-:W-:-:S00]  /*00c0*/  NOP ;  /* 0x0000000000007918 */ /* 0x000fc00000000000 */
        /* <DEDUP_REMOVED lines=11> */
.L_x_1:


//--------------------- .nv.shared.reserved.0     --------------------------
	.section	.nv.shared.reserved.0,"aw",@nobits
	.weak		__nv_reservedSMEM_offset_0_alias
	.size		__nv_reservedSMEM_offset_0_alias, 0, 64
	.other		__nv_reservedSMEM_offset_0_alias,@"STO_CUDA_RESERVED_SHARED STV_DEFAULT"
__nv_reservedSMEM_offset_0_alias:
	.zero		0
	.zero		64


//--------------------- .nv.constant0._Z5saxpyiiPiS_ --------------------------
	.section	.nv.constant0._Z5saxpyiiPiS_,"a",@progbits
	.sectionflags	@""
	.align	4
.nv.constant0._Z5saxpyiiPiS_:
	.zero		920


//--------------------- SYMBOLS --------------------------

	.type		.nv.reservedSmem.offset0,@object
	.size		.nv.reservedSmem.offset0,0x4
